	.headerflags	@"EF_CUDA_TEXMODE_UNIFIED EF_CUDA_64BIT_ADDRESS EF_CUDA_ACCELERATORS EF_CUDA_SM90 EF_CUDA_VIRTUAL_SM(EF_CUDA_SM90)"
	.elftype	@"ET_EXEC"


//--------------------- .nv.info                  --------------------------
	.section	.nv.info,"",@"SHT_CUDA_INFO"
	.align	4


	//----- nvinfo : EIATTR_REGCOUNT
	.align		4
        /*0000*/ 	.byte	0x04, 0x2f
        /*0002*/ 	.short	(.L_3 - .L_2)
	.align		4
.L_2:
        /*0004*/ 	.word	index@(triton_poi_fused__native_batch_norm_legit_no_training_add_convolution_leaky_relu_20)
        /*0008*/ 	.word	0x00000026


	//----- nvinfo : EIATTR_MIN_STACK_SIZE
	.align		4
.L_3:
        /*000c*/ 	.byte	0x04, 0x12
        /*000e*/ 	.short	(.L_5 - .L_4)
	.align		4
.L_4:
        /*0010*/ 	.word	index@(triton_poi_fused__native_batch_norm_legit_no_training_add_convolution_leaky_relu_20)
        /*0014*/ 	.word	0x00000000


	//----- nvinfo : EIATTR_FRAME_SIZE
	.align		4
.L_5:
        /*0018*/ 	.byte	0x04, 0x11
        /*001a*/ 	.short	(.L_7 - .L_6)
	.align		4
.L_6:
        /*001c*/ 	.word	index@(triton_poi_fused__native_batch_norm_legit_no_training_add_convolution_leaky_relu_20)
        /*0020*/ 	.word	0x00000000


	//----- nvinfo : EIATTR_MIN_STACK_SIZE
	.align		4
.L_7:
        /*0024*/ 	.byte	0x04, 0x12
        /*0026*/ 	.short	(.L_9 - .L_8)
	.align		4
.L_8:
        /*0028*/ 	.word	index@(triton_poi_fused__native_batch_norm_legit_no_training_add_convolution_leaky_relu_20)
        /*002c*/ 	.word	0x00000000
.L_9:


//--------------------- .nv.info.triton_poi_fused__native_batch_norm_legit_no_training_add_convolution_leaky_relu_20 --------------------------
	.section	.nv.info.triton_poi_fused__native_batch_norm_legit_no_training_add_convolution_leaky_relu_20,"",@"SHT_CUDA_INFO"
	.sectionflags	@""
	.align	4


	//----- nvinfo : EIATTR_CUDA_API_VERSION
	.align		4
        /*0000*/ 	.byte	0x04, 0x37
        /*0002*/ 	.short	(.L_11 - .L_10)
.L_10:
        /*0004*/ 	.word	0x0000007c


	//----- nvinfo : EIATTR_KPARAM_INFO
	.align		4
.L_11:
        /*0008*/ 	.byte	0x04, 0x17
        /*000a*/ 	.short	(.L_13 - .L_12)
.L_12:
        /*000c*/ 	.word	0x00000000
        /*0010*/ 	.short	0x0009
        /*0012*/ 	.short	0x0048
        /*0014*/ 	.byte	0x00, 0xf0, 0x11, 0x00


	//----- nvinfo : EIATTR_KPARAM_INFO
	.align		4
.L_13:
        /*0018*/ 	.byte	0x04, 0x17
        /*001a*/ 	.short	(.L_15 - .L_14)
.L_14:
        /*001c*/ 	.word	0x00000000
        /*0020*/ 	.short	0x0008
        /*0022*/ 	.short	0x0040
        /*0024*/ 	.byte	0x00, 0xf4, 0x21, 0x00


	//----- nvinfo : EIATTR_KPARAM_INFO
	.align		4
.L_15:
        /*0028*/ 	.byte	0x04, 0x17
        /*002a*/ 	.short	(.L_17 - .L_16)
.L_16:
        /*002c*/ 	.word	0x00000000
        /*0030*/ 	.short	0x0007
        /*0032*/ 	.short	0x0038
        /*0034*/ 	.byte	0x00, 0xf4, 0x21, 0x00


	//----- nvinfo : EIATTR_KPARAM_INFO
	.align		4
.L_17:
        /*0038*/ 	.byte	0x04, 0x17
        /*003a*/ 	.short	(.L_19 - .L_18)
.L_18:
        /*003c*/ 	.word	0x00000000
        /*0040*/ 	.short	0x0006
        /*0042*/ 	.short	0x0030
        /*0044*/ 	.byte	0x00, 0xf4, 0x21, 0x00


	//----- nvinfo : EIATTR_KPARAM_INFO
	.align		4
.L_19:
        /*0048*/ 	.byte	0x04, 0x17
        /*004a*/ 	.short	(.L_21 - .L_20)
.L_20:
        /*004c*/ 	.word	0x00000000
        /*0050*/ 	.short	0x0005
        /*0052*/ 	.short	0x0028
        /*0054*/ 	.byte	0x00, 0xf4, 0x21, 0x00


	//----- nvinfo : EIATTR_KPARAM_INFO
	.align		4
.L_21:
        /*0058*/ 	.byte	0x04, 0x17
        /*005a*/ 	.short	(.L_23 - .L_22)
.L_22:
        /*005c*/ 	.word	0x00000000
        /*0060*/ 	.short	0x0004
        /*0062*/ 	.short	0x0020
        /*0064*/ 	.byte	0x00, 0xf4, 0x21, 0x00


	//----- nvinfo : EIATTR_KPARAM_INFO
	.align		4
.L_23:
        /*0068*/ 	.byte	0x04, 0x17
        /*006a*/ 	.short	(.L_25 - .L_24)
.L_24:
        /*006c*/ 	.word	0x00000000
        /*0070*/ 	.short	0x0003
        /*0072*/ 	.short	0x0018
        /*0074*/ 	.byte	0x00, 0xf4, 0x21, 0x00


	//----- nvinfo : EIATTR_KPARAM_INFO
	.align		4
.L_25:
        /*0078*/ 	.byte	0x04, 0x17
        /*007a*/ 	.short	(.L_27 - .L_26)
.L_26:
        /*007c*/ 	.word	0x00000000
        /*0080*/ 	.short	0x0002
        /*0082*/ 	.short	0x0010
        /*0084*/ 	.byte	0x00, 0xf4, 0x21, 0x00


	//----- nvinfo : EIATTR_KPARAM_INFO
	.align		4
.L_27:
        /*0088*/ 	.byte	0x04, 0x17
        /*008a*/ 	.short	(.L_29 - .L_28)
.L_28:
        /*008c*/ 	.word	0x00000000
        /*0090*/ 	.short	0x0001
        /*0092*/ 	.short	0x0008
        /*0094*/ 	.byte	0x00, 0xf4, 0x21, 0x00


	//----- nvinfo : EIATTR_KPARAM_INFO
	.align		4
.L_29:
        /*0098*/ 	.byte	0x04, 0x17
        /*009a*/ 	.short	(.L_31 - .L_30)
.L_30:
        /*009c*/ 	.word	0x00000000
        /*00a0*/ 	.short	0x0000
        /*00a2*/ 	.short	0x0000
        /*00a4*/ 	.byte	0x00, 0xf4, 0x21, 0x00


	//----- nvinfo : EIATTR_SPARSE_MMA_MASK
	.align		4
.L_31:
        /*00a8*/ 	.byte	0x03, 0x50
        /*00aa*/ 	.short	0x0000


	//----- nvinfo : EIATTR_MAXREG_COUNT
	.align		4
        /*00ac*/ 	.byte	0x03, 0x1b
        /*00ae*/ 	.short	0x00ff


	//----- nvinfo : EIATTR_EXIT_INSTR_OFFSETS
	.align		4
        /*00b0*/ 	.byte	0x04, 0x1c
        /*00b2*/ 	.short	(.L_33 - .L_32)


	//   ....[0]....
.L_32:
        /*00b4*/ 	.word	0x00000950


	//----- nvinfo : EIATTR_REQNTID
	.align		4
.L_33:
        /*00b8*/ 	.byte	0x04, 0x10
        /*00ba*/ 	.short	(.L_35 - .L_34)
.L_34:
        /*00bc*/ 	.word	0x00000080
        /*00c0*/ 	.word	0x00000001
        /*00c4*/ 	.word	0x00000001


	//----- nvinfo : EIATTR_CBANK_PARAM_SIZE
	.align		4
.L_35:
        /*00c8*/ 	.byte	0x03, 0x19
        /*00ca*/ 	.short	0x004c


	//----- nvinfo : EIATTR_PARAM_CBANK
	.align		4
        /*00cc*/ 	.byte	0x04, 0x0a
        /*00ce*/ 	.short	(.L_37 - .L_36)
	.align		4
.L_36:
        /*00d0*/ 	.word	index@(.nv.constant0.triton_poi_fused__native_batch_norm_legit_no_training_add_convolution_leaky_relu_20)
        /*00d4*/ 	.short	0x0210
        /*00d6*/ 	.short	0x004c


	//----- nvinfo : EIATTR_SW_WAR
	.align		4
.L_37:
        /*00d8*/ 	.byte	0x04, 0x36
        /*00da*/ 	.short	(.L_39 - .L_38)
.L_38:
        /*00dc*/ 	.word	0x00000008
.L_39:


//--------------------- .nv.callgraph             --------------------------
	.section	.nv.callgraph,"",@"SHT_CUDA_CALLGRAPH"
	.align	4
	.sectionentsize	8
	.align		4
        /*0000*/ 	.word	0x00000000
	.align		4
        /*0004*/ 	.word	0xffffffff
	.align		4
        /*0008*/ 	.word	0x00000000
	.align		4
        /*000c*/ 	.word	0xfffffffe
	.align		4
        /*0010*/ 	.word	0x00000000
	.align		4
        /*0014*/ 	.word	0xfffffffd
	.align		4
        /*0018*/ 	.word	0x00000000
	.align		4
        /*001c*/ 	.word	0xfffffffc


//--------------------- .nv.constant4             --------------------------
	.section	.nv.constant4,"a",@progbits
	.align	8
	.align		8
.nv.constant4:
        /*0000*/ 	.dword	_$_str
	.align		8
        /*0008*/ 	.dword	_$_str_$_2


//--------------------- .text.triton_poi_fused__native_batch_norm_legit_no_training_add_convolution_leaky_relu_20 --------------------------
	.section	.text.triton_poi_fused__native_batch_norm_legit_no_training_add_convolution_leaky_relu_20,"ax",@progbits
	.align	128
        .global         triton_poi_fused__native_batch_norm_legit_no_training_add_convolution_leaky_relu_20
        .type           triton_poi_fused__native_batch_norm_legit_no_training_add_convolution_leaky_relu_20,@function
        .size           triton_poi_fused__native_batch_norm_legit_no_training_add_convolution_leaky_relu_20,(.L_x_1 - triton_poi_fused__native_batch_norm_legit_no_training_add_convolution_leaky_relu_20)
        .other          triton_poi_fused__native_batch_norm_legit_no_training_add_convolution_leaky_relu_20,@"STO_CUDA_ENTRY STV_DEFAULT"
triton_poi_fused__native_batch_norm_legit_no_training_add_convolution_leaky_relu_20:
.text.triton_poi_fused__native_batch_norm_legit_no_training_add_convolution_leaky_relu_20:
[----:B------:R-:W-:Y:S01]  /*0000*/  LDC R1, c[0x0][0x28] ;  /* 0x00000a00ff017b82 */ /* 0x000fe20000000800 */
[----:B------:R-:W1:Y:S07]  /*0010*/  S2R R0, SR_TID.X ;  /* 0x0000000000007919 */ /* 0x000e6e0000002100 */
[----:B------:R-:W2:Y:S01]  /*0020*/  LDC.64 R8, c[0x0][0x220] ;  /* 0x00008800ff087b82 */ /* 0x000ea20000000a00 */
[----:B------:R-:W-:Y:S01]  /*0030*/  ULDC.64 UR4, c[0x0][0x208] ;  /* 0x0000820000047ab9 */ /* 0x000fe20000000a00 */
[----:B------:R-:W3:Y:S06]  /*0040*/  S2R R3, SR_CTAID.X ;  /* 0x0000000000037919 */ /* 0x000eec0000002500 */
[----:B------:R-:W4:Y:S08]  /*0050*/  LDC.64 R28, c[0x0][0x210] ;  /* 0x00008400ff1c7b82 */ /* 0x000f300000000a00 */
[----:B------:R-:W5:Y:S08]  /*0060*/  LDC.64 R20, c[0x0][0x230] ;  /* 0x00008c00ff147b82 */ /* 0x000f700000000a00 */
[----:B------:R-:W5:Y:S01]  /*0070*/  LDC.64 R32, c[0x0][0x228] ;  /* 0x00008a00ff207b82 */ /* 0x000f620000000a00 */
[----:B-1----:R-:W-:-:S04]  /*0080*/  SHF.L.U32 R0, R0, 0x2, RZ ;  /* 0x0000000200007819 */ /* 0x002fc800000006ff */
[----:B------:R-:W-:Y:S02]  /*0090*/  LOP3.LUT R0, R0, 0x1fc, RZ, 0xc0, !PT ;  /* 0x000001fc00007812 */ /* 0x000fe400078ec0ff */
[----:B---3--:R-:W-:Y:S02]  /*00a0*/  SHF.R.S32.HI R2, RZ, 0x15, R3 ;  /* 0x00000015ff027819 */ /* 0x008fe40000011403 */
[----:B------:R-:W-:Y:S02]  /*00b0*/  LEA R0, R3, R0, 0xa ;  /* 0x0000000003007211 */ /* 0x000fe400078e50ff */
[----:B------:R-:W-:-:S03]  /*00c0*/  SGXT R3, R2, 0x1 ;  /* 0x000000010203781a */ /* 0x000fc60000000200 */
[----:B----4-:R-:W-:Y:S01]  /*00d0*/  IMAD.WIDE R28, R0, 0x4, R28 ;  /* 0x00000004001c7825 */ /* 0x010fe200078e021c */
[----:B------:R-:W-:-:S04]  /*00e0*/  LEA.HI R3, R3, R0, RZ, 0x7 ;  /* 0x0000000003037211 */ /* 0x000fc800078f38ff */
[----:B------:R-:W-:Y:S01]  /*00f0*/  LOP3.LUT R3, R3, 0xffffff80, RZ, 0xc0, !PT ;  /* 0xffffff8003037812 */ /* 0x000fe200078ec0ff */
[----:B------:R-:W3:Y:S03]  /*0100*/  LDG.E.128 R4, desc[UR4][R28.64+0x800] ;  /* 0x000800041c047981 */ /* 0x000ee6000c1e1d00 */
[----:B------:R-:W-:Y:S01]  /*0110*/  IADD3 R2, R0, -R3, RZ ;  /* 0x8000000300027210 */ /* 0x000fe20007ffe0ff */
[----:B------:R-:W4:Y:S04]  /*0120*/  LDG.E.128 R12, desc[UR4][R28.64] ;  /* 0x000000041c0c7981 */ /* 0x000f28000c1e1d00 */
[----:B--2---:R-:W-:-:S06]  /*0130*/  IMAD.WIDE R8, R2, 0x4, R8 ;  /* 0x0000000402087825 */ /* 0x004fcc00078e0208 */
[----:B------:R-:W3:Y:S01]  /*0140*/  LDG.E.EL.128 R8, desc[UR4][R8.64] ;  /* 0x0000000408087981 */ /* 0x000ee2000c2e1d00 */
[----:B-----5:R-:W-:-:S04]  /*0150*/  IMAD.WIDE R20, R2, 0x4, R20 ;  /* 0x0000000402147825 */ /* 0x020fc800078e0214 */
[----:B0-----:R-:W-:Y:S02]  /*0160*/  IMAD.WIDE R32, R0, 0x4, R32 ;  /* 0x0000000400207825 */ /* 0x001fe400078e0220 */
[----:B------:R-:W2:Y:S04]  /*0170*/  LDG.E.EL.128 R20, desc[UR4][R20.64] ;  /* 0x0000000414147981 */ /* 0x000ea8000c2e1d00 */
[----:B------:R-:W2:Y:S04]  /*0180*/  LDG.E.128 R16, desc[UR4][R32.64+0x800] ;  /* 0x0008000420107981 */ /* 0x000ea8000c1e1d00 */
[----:B------:R-:W5:Y:S01]  /*0190*/  LDG.E.128 R24, desc[UR4][R32.64] ;  /* 0x0000000420187981 */ /* 0x000f62000c1e1d00 */
[--C-:B---3--:R-:W-:Y:S01]  /*01a0*/  FADD R3, R7, R11.reuse ;  /* 0x0000000b07037221 */ /* 0x108fe20000000000 */
[----:B----4-:R-:W-:Y:S01]  /*01b0*/  FADD R11, R15, R11 ;  /* 0x0000000b0f0b7221 */ /* 0x010fe20000000000 */
[----:B------:R-:W-:-:S02]  /*01c0*/  FADD R15, R6, R10 ;  /* 0x0000000a060f7221 */ /* 0x000fc40000000000 */
[----:B------:R-:W0:Y:S01]  /*01d0*/  LDC.64 R6, c[0x0][0x240] ;  /* 0x00009000ff067b82 */ /* 0x000e220000000a00 */
[----:B------:R-:W-:Y:S01]  /*01e0*/  FADD R10, R14, R10 ;  /* 0x0000000a0e0a7221 */ /* 0x000fe20000000000 */
[----:B------:R-:W-:Y:S01]  /*01f0*/  FADD R14, R5, R9 ;  /* 0x00000009050e7221 */ /* 0x000fe20000000000 */
[----:B------:R-:W-:Y:S01]  /*0200*/  FADD R30, R4, R8 ;  /* 0x00000008041e7221 */ /* 0x000fe20000000000 */
[----:B0-----:R-:W-:-:S06]  /*0210*/  IMAD.WIDE R6, R2, 0x4, R6 ;  /* 0x0000000402067825 */ /* 0x001fcc00078e0206 */
[----:B------:R-:W3:Y:S01]  /*0220*/  LDG.E.EL.128 R4, desc[UR4][R6.64] ;  /* 0x0000000406047981 */ /* 0x000ee2000c2e1d00 */
[----:B------:R-:W-:Y:S01]  /*0230*/  FADD R9, R13, R9 ;  /* 0x000000090d097221 */ /* 0x000fe20000000000 */
[--C-:B--2---:R-:W-:Y:S01]  /*0240*/  FADD R18, R18, R22.reuse ;  /* 0x0000001612127221 */ /* 0x104fe20000000000 */
[----:B-----5:R-:W-:Y:S01]  /*0250*/  FADD R13, R26, R22 ;  /* 0x000000161a0d7221 */ /* 0x020fe20000000000 */
[----:B------:R-:W-:Y:S01]  /*0260*/  FADD R8, R12, R8 ;  /* 0x000000080c087221 */ /* 0x000fe20000000000 */
[--C-:B------:R-:W-:Y:S01]  /*0270*/  FADD R12, R19, R23.reuse ;  /* 0x00000017130c7221 */ /* 0x100fe20000000000 */
[----:B------:R-:W-:Y:S01]  /*0280*/  FADD R27, R27, R23 ;  /* 0x000000171b1b7221 */ /* 0x000fe20000000000 */
[----:B---3--:R-:W-:-:S06]  /*0290*/  FADD R22, R5, 0.0010000000474974513054 ;  /* 0x3a83126f05167421 */ /* 0x008fcc0000000000 */
[----:B------:R-:W0:Y:S01]  /*02a0*/  MUFU.SQRT R22, R22 ;  /* 0x0000001600167308 */ /* 0x000e220000002000 */
[----:B------:R-:W-:-:S07]  /*02b0*/  FADD R4, R4, 0.0010000000474974513054 ;  /* 0x3a83126f04047421 */ /* 0x000fce0000000000 */
[----:B------:R-:W1:Y:S01]  /*02c0*/  MUFU.SQRT R4, R4 ;  /* 0x0000000400047308 */ /* 0x000e620000002000 */
[C---:B0-----:R-:W-:Y:S02]  /*02d0*/  FSETP.GT.AND P4, PT, R22.reuse, 8.50705917302346158658e+37, PT ;  /* 0x7e8000001600780b */ /* 0x041fe40003f84000 */
[----:B------:R-:W-:Y:S01]  /*02e0*/  FSETP.GEU.AND P3, PT, R22, 1.175494350822287508e-38, PT ;  /* 0x008000001600780b */ /* 0x000fe20003f6e000 */
[----:B------:R-:W-:Y:S01]  /*02f0*/  FADD R26, R7, 0.0010000000474974513054 ;  /* 0x3a83126f071a7421 */ /* 0x000fe20000000000 */
[----:B-1----:R-:W-:-:S09]  /*0300*/  FSETP.GT.AND P6, PT, R4, 8.50705917302346158658e+37, PT ;  /* 0x7e8000000400780b */ /* 0x002fd20003fc4000 */
[----:B------:R-:W-:Y:S01]  /*0310*/  @P4 FMUL R22, R22, 0.25 ;  /* 0x3e80000016164820 */ /* 0x000fe20000400000 */
[----:B------:R-:W-:-:S03]  /*0320*/  FSETP.GEU.AND P5, PT, R4, 1.175494350822287508e-38, PT ;  /* 0x008000000400780b */ /* 0x000fc60003fae000 */
[----:B------:R-:W-:-:S04]  /*0330*/  @!P3 FMUL R22, R22, 16777216 ;  /* 0x4b8000001616b820 */ /* 0x000fc80000400000 */
[----:B------:R0:W-:Y:S01]  /*0340*/  MUFU.RCP R7, R22 ;  /* 0x0000001600077308 */ /* 0x0001e20000001000 */
[----:B------:R-:W-:Y:S01]  /*0350*/  @P6 FMUL R4, R4, 0.25 ;  /* 0x3e80000004046820 */ /* 0x000fe20000400000 */
[----:B------:R-:W-:Y:S01]  /*0360*/  FADD R5, R17, R21 ;  /* 0x0000001511057221 */ /* 0x000fe20000000000 */
[----:B0-----:R-:W0:Y:S01]  /*0370*/  LDC.64 R22, c[0x0][0x238] ;  /* 0x00008e00ff167b82 */ /* 0x001e220000000a00 */
[----:B------:R-:W-:Y:S01]  /*0380*/  FADD R17, R16, R20 ;  /* 0x0000001410117221 */ /* 0x000fe20000000000 */
[----:B------:R-:W-:Y:S01]  /*0390*/  HFMA2.MMA R16, -RZ, RZ, 1.625, 0 ;  /* 0x3e800000ff107435 */ /* 0x000fe200000001ff */
[----:B------:R-:W-:Y:S01]  /*03a0*/  @!P5 FMUL R4, R4, 16777216 ;  /* 0x4b8000000404d820 */ /* 0x000fe20000400000 */
[----:B------:R-:W-:-:S03]  /*03b0*/  FADD R19, R6, 0.0010000000474974513054 ;  /* 0x3a83126f06137421 */ /* 0x000fc60000000000 */
[----:B------:R-:W1:Y:S01]  /*03c0*/  MUFU.RCP R35, R4 ;  /* 0x0000000400237308 */ /* 0x000e620000001000 */
[----:B------:R-:W-:Y:S01]  /*03d0*/  FADD R6, R25, R21 ;  /* 0x0000001519067221 */ /* 0x000fe20000000000 */
[----:B------:R-:W-:-:S03]  /*03e0*/  FADD R21, R24, R20 ;  /* 0x0000001418157221 */ /* 0x000fc60000000000 */
[----:B------:R-:W-:-:S05]  /*03f0*/  FSEL R20, R16, 1, P6 ;  /* 0x3f80000010147808 */ /* 0x000fca0003000000 */
[----:B------:R-:W-:Y:S01]  /*0400*/  @!P5 FMUL R20, R20, 16777216 ;  /* 0x4b8000001414d820 */ /* 0x000fe20000400000 */
[----:B------:R-:W-:Y:S01]  /*0410*/  FADD R8, R8, R21 ;  /* 0x0000001508087221 */ /* 0x000fe20000000000 */
[----:B0-----:R-:W-:-:S04]  /*0420*/  IMAD.WIDE R22, R2, 0x4, R22 ;  /* 0x0000000402167825 */ /* 0x001fc800078e0216 */
[----:B-1----:R-:W-:Y:S02]  /*0430*/  FMUL R35, R35, R20 ;  /* 0x0000001423237220 */ /* 0x002fe40000400000 */
[----:B------:R-:W2:Y:S01]  /*0440*/  LDG.E.EL.128 R20, desc[UR4][R22.64] ;  /* 0x0000000416147981 */ /* 0x000ea2000c2e1d00 */
[----:B------:R-:W0:Y:S08]  /*0450*/  MUFU.SQRT R19, R19 ;  /* 0x0000001300137308 */ /* 0x000e300000002000 */
[----:B------:R-:W1:Y:S01]  /*0460*/  MUFU.SQRT R26, R26 ;  /* 0x0000001a001a7308 */ /* 0x000e620000002000 */
[----:B0-----:R-:W-:-:S02]  /*0470*/  FSETP.GT.AND P2, PT, R19, 8.50705917302346158658e+37, PT ;  /* 0x7e8000001300780b */ /* 0x001fc40003f44000 */
[----:B------:R-:W-:Y:S02]  /*0480*/  FSETP.GEU.AND P0, PT, R19, 1.175494350822287508e-38, PT ;  /* 0x008000001300780b */ /* 0x000fe40003f0e000 */
[----:B------:R-:W-:Y:S02]  /*0490*/  FSEL R4, R16, 1, P4 ;  /* 0x3f80000010047808 */ /* 0x000fe40002000000 */
[----:B-1----:R-:W-:-:S07]  /*04a0*/  FSETP.GT.AND P1, PT, R26, 8.50705917302346158658e+37, PT ;  /* 0x7e8000001a00780b */ /* 0x002fce0003f24000 */
[----:B------:R-:W-:Y:S01]  /*04b0*/  @P2 FMUL R19, R19, 0.25 ;  /* 0x3e80000013132820 */ /* 0x000fe20000400000 */
[----:B------:R-:W-:-:S03]  /*04c0*/  FSETP.GEU.AND P6, PT, R26, 1.175494350822287508e-38, PT ;  /* 0x008000001a00780b */ /* 0x000fc60003fce000 */
[----:B------:R-:W-:Y:S01]  /*04d0*/  @!P0 FMUL R19, R19, 16777216 ;  /* 0x4b80000013138820 */ /* 0x000fe20000400000 */
[----:B------:R-:W-:-:S03]  /*04e0*/  @!P3 FMUL R4, R4, 16777216 ;  /* 0x4b8000000404b820 */ /* 0x000fc60000400000 */
[----:B------:R-:W0:Y:S01]  /*04f0*/  MUFU.RCP R31, R19 ;  /* 0x00000013001f7308 */ /* 0x000e220000001000 */
[----:B------:R-:W-:Y:S01]  /*0500*/  FMUL R7, R7, R4 ;  /* 0x0000000407077220 */ /* 0x000fe20000400000 */
[----:B------:R-:W-:Y:S01]  /*0510*/  FSEL R4, R16, 1, P2 ;  /* 0x3f80000010047808 */ /* 0x000fe20001000000 */
[----:B------:R-:W-:-:S04]  /*0520*/  @P1 FMUL R26, R26, 0.25 ;  /* 0x3e8000001a1a1820 */ /* 0x000fc80000400000 */
[----:B------:R-:W-:Y:S01]  /*0530*/  @!P6 FMUL R26, R26, 16777216 ;  /* 0x4b8000001a1ae820 */ /* 0x000fe20000400000 */
[----:B------:R-:W-:-:S03]  /*0540*/  @!P0 FMUL R4, R4, 16777216 ;  /* 0x4b80000004048820 */ /* 0x000fc60000400000 */
[----:B------:R-:W1:Y:S01]  /*0550*/  MUFU.RCP R25, R26 ;  /* 0x0000001a00197308 */ /* 0x000e620000001000 */
[----:B0-----:R-:W-:Y:S01]  /*0560*/  FMUL R31, R31, R4 ;  /* 0x000000041f1f7220 */ /* 0x001fe20000400000 */
[----:B------:R-:W-:Y:S01]  /*0570*/  FADD R4, R30, R17 ;  /* 0x000000111e047221 */ /* 0x000fe20000000000 */
[----:B------:R-:W-:Y:S01]  /*0580*/  FADD R5, R14, R5 ;  /* 0x000000050e057221 */ /* 0x000fe20000000000 */
[----:B------:R-:W-:Y:S01]  /*0590*/  FSEL R16, R16, 1, P1 ;  /* 0x3f80000010107808 */ /* 0x000fe20000800000 */
[----:B------:R-:W-:Y:S01]  /*05a0*/  FADD R9, R9, R6 ;  /* 0x0000000609097221 */ /* 0x000fe20000000000 */
[----:B------:R-:W-:-:S03]  /*05b0*/  FADD R6, R15, R18 ;  /* 0x000000120f067221 */ /* 0x000fc60000000000 */
[----:B------:R-:W-:-:S04]  /*05c0*/  @!P6 FMUL R16, R16, 16777216 ;  /* 0x4b8000001010e820 */ /* 0x000fc80000400000 */
[----:B-1----:R-:W-:Y:S02]  /*05d0*/  FMUL R25, R25, R16 ;  /* 0x0000001019197220 */ /* 0x002fe40000400000 */
[----:B------:R-:W0:Y:S01]  /*05e0*/  LDC.64 R16, c[0x0][0x250] ;  /* 0x00009400ff107b82 */ /* 0x000e220000000a00 */
[----:B------:R-:W-:Y:S01]  /*05f0*/  FADD R10, R10, R13 ;  /* 0x0000000d0a0a7221 */ /* 0x000fe20000000000 */
[----:B0-----:R-:W-:-:S06]  /*0600*/  IMAD.WIDE R16, R2, 0x4, R16 ;  /* 0x0000000402107825 */ /* 0x001fcc00078e0210 */
[----:B------:R-:W3:Y:S01]  /*0610*/  LDG.E.EL.128 R16, desc[UR4][R16.64] ;  /* 0x0000000410107981 */ /* 0x000ee2000c2e1d00 */
[----:B--2---:R-:W-:-:S04]  /*0620*/  FADD R14, -R20, R4 ;  /* 0x00000004140e7221 */ /* 0x004fc80000000100 */
[----:B------:R-:W-:Y:S01]  /*0630*/  FMUL R33, R35, R14 ;  /* 0x0000000e23217220 */ /* 0x000fe20000400000 */
[----:B------:R-:W-:Y:S01]  /*0640*/  FADD R14, -R22, R6 ;  /* 0x00000006160e7221 */ /* 0x000fe20000000100 */
[C---:B------:R-:W-:Y:S01]  /*0650*/  FADD R26, -R21.reuse, R5 ;  /* 0x00000005151a7221 */ /* 0x040fe20000000100 */
[----:B------:R-:W-:Y:S02]  /*0660*/  FADD R30, -R21, R9 ;  /* 0x00000009151e7221 */ /* 0x000fe40000000100 */
[----:B------:R-:W-:Y:S02]  /*0670*/  FMUL R21, R31, R14 ;  /* 0x0000000e1f157220 */ /* 0x000fe40000400000 */
[----:B------:R-:W0:Y:S01]  /*0680*/  LDC.64 R14, c[0x0][0x248] ;  /* 0x00009200ff0e7b82 */ /* 0x000e220000000a00 */
[C---:B------:R-:W-:Y:S01]  /*0690*/  FMUL R26, R7.reuse, R26 ;  /* 0x0000001a071a7220 */ /* 0x040fe20000400000 */
[----:B------:R-:W-:Y:S01]  /*06a0*/  FMUL R30, R7, R30 ;  /* 0x0000001e071e7220 */ /* 0x000fe20000400000 */
[----:B------:R-:W-:Y:S01]  /*06b0*/  FADD R7, R3, R12 ;  /* 0x0000000c03077221 */ /* 0x000fe20000000000 */
[----:B0-----:R-:W-:-:S06]  /*06c0*/  IMAD.WIDE R14, R2, 0x4, R14 ;  /* 0x00000004020e7825 */ /* 0x001fcc00078e020e */
[----:B------:R-:W3:Y:S01]  /*06d0*/  LDG.E.EL.128 R12, desc[UR4][R14.64] ;  /* 0x000000040e0c7981 */ /* 0x000ee2000c2e1d00 */
[----:B------:R-:W-:-:S04]  /*06e0*/  FADD R20, -R20, R8 ;  /* 0x0000000814147221 */ /* 0x000fc80000000100 */
[----:B------:R-:W-:Y:S01]  /*06f0*/  FMUL R35, R35, R20 ;  /* 0x0000001423237220 */ /* 0x000fe20000400000 */
[----:B------:R-:W-:-:S04]  /*0700*/  FADD R11, R11, R27 ;  /* 0x0000001b0b0b7221 */ /* 0x000fc80000000000 */
[----:B------:R-:W-:-:S04]  /*0710*/  FADD R2, -R23, R11 ;  /* 0x0000000b17027221 */ /* 0x000fc80000000100 */
[----:B------:R-:W-:Y:S01]  /*0720*/  FMUL R2, R25, R2 ;  /* 0x0000000219027220 */ /* 0x000fe20000400000 */
[----:B------:R-:W-:-:S04]  /*0730*/  FADD R22, -R22, R10 ;  /* 0x0000000a16167221 */ /* 0x000fc80000000100 */
[----:B------:R-:W-:Y:S01]  /*0740*/  FMUL R31, R31, R22 ;  /* 0x000000161f1f7220 */ /* 0x000fe20000400000 */
[----:B------:R-:W-:Y:S04]  /*0750*/  STG.E.128 desc[UR4][R28.64], R8 ;  /* 0x000000081c007986 */ /* 0x000fe8000c101d04 */
[----:B------:R-:W-:Y:S01]  /*0760*/  STG.E.128 desc[UR4][R28.64+0x800], R4 ;  /* 0x000800041c007986 */ /* 0x000fe2000c101d04 */
[C-C-:B---3--:R-:W-:Y:S01]  /*0770*/  FFMA R24, R12.reuse, R35, R16.reuse ;  /* 0x000000230c187223 */ /* 0x148fe20000000010 */
[----:B------:R-:W-:Y:S01]  /*0780*/  FFMA R20, R12, R33, R16 ;  /* 0x000000210c147223 */ /* 0x000fe20000000010 */
[----:B------:R-:W-:-:S04]  /*0790*/  FADD R12, -R23, R7 ;  /* 0x00000007170c7221 */ /* 0x000fc80000000100 */
[----:B------:R-:W-:-:S04]  /*07a0*/  FMUL R12, R25, R12 ;  /* 0x0000000c190c7220 */ /* 0x000fc80000400000 */
[C-C-:B------:R-:W-:Y:S01]  /*07b0*/  FFMA R23, R15.reuse, R12, R19.reuse ;  /* 0x0000000c0f177223 */ /* 0x140fe20000000013 */
[----:B------:R-:W-:Y:S02]  /*07c0*/  FFMA R27, R15, R2, R19 ;  /* 0x000000020f1b7223 */ /* 0x000fe40000000013 */
[----:B------:R-:W0:Y:S02]  /*07d0*/  LDC.64 R2, c[0x0][0x218] ;  /* 0x00008600ff027b82 */ /* 0x000e240000000a00 */
[----:B------:R-:W-:Y:S01]  /*07e0*/  FSETP.GT.AND P6, PT, R23, RZ, PT ;  /* 0x000000ff1700720b */ /* 0x000fe20003fc4000 */
[C-C-:B------:R-:W-:Y:S01]  /*07f0*/  FFMA R22, R14.reuse, R21, R18.reuse ;  /* 0x000000150e167223 */ /* 0x140fe20000000012 */
[C-C-:B------:R-:W-:Y:S01]  /*0800*/  FFMA R21, R13.reuse, R26, R17.reuse ;  /* 0x0000001a0d157223 */ /* 0x140fe20000000011 */
[----:B------:R-:W-:Y:S01]  /*0810*/  FFMA R26, R14, R31, R18 ;  /* 0x0000001f0e1a7223 */ /* 0x000fe20000000012 */
[----:B------:R-:W-:Y:S01]  /*0820*/  FFMA R25, R13, R30, R17 ;  /* 0x0000001e0d197223 */ /* 0x000fe20000000011 */
[----:B------:R-:W-:-:S02]  /*0830*/  FSETP.GT.AND P3, PT, R27, RZ, PT ;  /* 0x000000ff1b00720b */ /* 0x000fc40003f64000 */
[----:B------:R-:W-:Y:S02]  /*0840*/  FSETP.GT.AND P5, PT, R22, RZ, PT ;  /* 0x000000ff1600720b */ /* 0x000fe40003fa4000 */
[----:B------:R-:W-:Y:S02]  /*0850*/  FSETP.GT.AND P4, PT, R21, RZ, PT ;  /* 0x000000ff1500720b */ /* 0x000fe40003f84000 */
[----:B------:R-:W-:Y:S02]  /*0860*/  FSETP.GT.AND P2, PT, R26, RZ, PT ;  /* 0x000000ff1a00720b */ /* 0x000fe40003f44000 */
[----:B------:R-:W-:Y:S01]  /*0870*/  @!P6 FMUL R23, R23, 0.10000000149011611938 ;  /* 0x3dcccccd1717e820 */ /* 0x000fe20000400000 */
[----:B------:R-:W-:Y:S02]  /*0880*/  FSETP.GT.AND P1, PT, R25, RZ, PT ;  /* 0x000000ff1900720b */ /* 0x000fe40003f24000 */
[----:B------:R-:W-:Y:S02]  /*0890*/  FSETP.GT.AND P0, PT, R24, RZ, PT ;  /* 0x000000ff1800720b */ /* 0x000fe40003f04000 */
[----:B------:R-:W-:Y:S01]  /*08a0*/  FSETP.GT.AND P6, PT, R20, RZ, PT ;  /* 0x000000ff1400720b */ /* 0x000fe20003fc4000 */
[----:B------:R-:W-:Y:S01]  /*08b0*/  @!P3 FMUL R27, R27, 0.10000000149011611938 ;  /* 0x3dcccccd1b1bb820 */ /* 0x000fe20000400000 */
[----:B------:R-:W-:Y:S01]  /*08c0*/  @!P5 FMUL R22, R22, 0.10000000149011611938 ;  /* 0x3dcccccd1616d820 */ /* 0x000fe20000400000 */
[----:B0-----:R-:W-:-:S04]  /*08d0*/  IMAD.WIDE R2, R0, 0x4, R2 ;  /* 0x0000000400027825 */ /* 0x001fc800078e0202 */
[----:B------:R-:W-:Y:S01]  /*08e0*/  @!P4 FMUL R21, R21, 0.10000000149011611938 ;  /* 0x3dcccccd1515c820 */ /* 0x000fe20000400000 */
[----:B------:R-:W-:Y:S01]  /*08f0*/  @!P2 FMUL R26, R26, 0.10000000149011611938 ;  /* 0x3dcccccd1a1aa820 */ /* 0x000fe20000400000 */
[----:B------:R-:W-:Y:S02]  /*0900*/  @!P1 FMUL R25, R25, 0.10000000149011611938 ;  /* 0x3dcccccd19199820 */ /* 0x000fe40000400000 */
[----:B------:R-:W-:Y:S02]  /*0910*/  @!P0 FMUL R24, R24, 0.10000000149011611938 ;  /* 0x3dcccccd18188820 */ /* 0x000fe40000400000 */
[----:B------:R-:W-:-:S03]  /*0920*/  @!P6 FMUL R20, R20, 0.10000000149011611938 ;  /* 0x3dcccccd1414e820 */ /* 0x000fc60000400000 */
[----:B------:R-:W-:Y:S04]  /*0930*/  STG.E.128 desc[UR4][R2.64], R24 ;  /* 0x0000001802007986 */ /* 0x000fe8000c101d04 */
[----:B------:R-:W-:Y:S01]  /*0940*/  STG.E.128 desc[UR4][R2.64+0x800], R20 ;  /* 0x0008001402007986 */ /* 0x000fe2000c101d04 */
[----:B------:R-:W-:Y:S05]  /*0950*/  EXIT ;  /* 0x000000000000794d */ /* 0x000fea0003800000 */
.L_x_0:
[----:B------:R-:W-:-:S00]  /*0960*/  BRA `(.L_x_0) ;  /* 0xfffffffc00fc7947 */ /* 0x000fc0000383ffff */
[----:B------:R-:W-:-:S00]  /*0970*/  NOP ;  /* 0x0000000000007918 */ /* 0x000fc00000000000 */
        /* <DEDUP_REMOVED lines=8> */
.L_x_1:


//--------------------- .nv.global.init           --------------------------
	.section	.nv.global.init,"aw",@progbits
.nv.global.init:
	.type		_$_str,@object
	.size		_$_str,(_$_str_$_2 - _$_str)
_$_str:
        /*0000*/ 	.byte	0x5f, 0x5f, 0x43, 0x55, 0x44, 0x41, 0x5f, 0x46, 0x54, 0x5a, 0x00
	.type		_$_str_$_2,@object
	.size		_$_str_$_2,(.L_1 - _$_str_$_2)
_$_str_$_2:
        /*000b*/ 	.byte	0x5f, 0x5f, 0x43, 0x55, 0x44, 0x41, 0x5f, 0x50, 0x52, 0x45, 0x43, 0x5f, 0x53, 0x51, 0x52, 0x54
        /*001b*/ 	.byte	0x00
.L_1:


//--------------------- .nv.constant0.triton_poi_fused__native_batch_norm_legit_no_training_add_convolution_leaky_relu_20 --------------------------
	.section	.nv.constant0.triton_poi_fused__native_batch_norm_legit_no_training_add_convolution_leaky_relu_20,"a",@progbits
	.sectionflags	@""
	.align	4
.nv.constant0.triton_poi_fused__native_batch_norm_legit_no_training_add_convolution_leaky_relu_20:
	.zero		604
